//
// Generated by NVIDIA NVVM Compiler
//
// Compiler Build ID: CL-36424714
// Cuda compilation tools, release 13.0, V13.0.88
// Based on NVVM 20.0.0
//

.version 9.0
.target sm_100
.address_size 64

	// .globl	_Z33cross_entropy_loss_forward_kernelPKfS0_Pfi
// _ZZ33cross_entropy_loss_forward_kernelPKfS0_PfiE12partial_sums has been demoted

.visible .entry _Z33cross_entropy_loss_forward_kernelPKfS0_Pfi(
	.param .u64 .ptr .align 1 _Z33cross_entropy_loss_forward_kernelPKfS0_Pfi_param_0,
	.param .u64 .ptr .align 1 _Z33cross_entropy_loss_forward_kernelPKfS0_Pfi_param_1,
	.param .u64 .ptr .align 1 _Z33cross_entropy_loss_forward_kernelPKfS0_Pfi_param_2,
	.param .u32 _Z33cross_entropy_loss_forward_kernelPKfS0_Pfi_param_3
)
{
	.reg .pred 	%p<7>;
	.reg .b32 	%r<19>;
	.reg .b32 	%f<27>;
	.reg .b64 	%rd<12>;
	// demoted variable
	.shared .align 4 .b8 _ZZ33cross_entropy_loss_forward_kernelPKfS0_PfiE12partial_sums[1024];
	ld.param.u64 	%rd1, [_Z33cross_entropy_loss_forward_kernelPKfS0_Pfi_param_0];
	ld.param.u64 	%rd2, [_Z33cross_entropy_loss_forward_kernelPKfS0_Pfi_param_1];
	ld.param.u64 	%rd3, [_Z33cross_entropy_loss_forward_kernelPKfS0_Pfi_param_2];
	ld.param.u32 	%r8, [_Z33cross_entropy_loss_forward_kernelPKfS0_Pfi_param_3];
	mov.u32 	%r1, %ctaid.x;
	mov.u32 	%r18, %ntid.x;
	mov.u32 	%r3, %tid.x;
	mad.lo.s32 	%r4, %r1, %r18, %r3;
	setp.ge.s32 	%p1, %r4, %r8;
	shl.b32 	%r9, %r3, 2;
	mov.u32 	%r10, _ZZ33cross_entropy_loss_forward_kernelPKfS0_PfiE12partial_sums;
	add.s32 	%r5, %r10, %r9;
	@%p1 bra 	$L__BB0_2;
	cvta.to.global.u64 	%rd4, %rd1;
	cvta.to.global.u64 	%rd5, %rd2;
	mul.wide.s32 	%rd6, %r4, 4;
	add.s64 	%rd7, %rd4, %rd6;
	ld.global.f32 	%f1, [%rd7];
	max.f32 	%f2, %f1, 0f33D6BF95;
	add.s64 	%rd8, %rd5, %rd6;
	ld.global.f32 	%f3, [%rd8];
	neg.f32 	%f4, %f3;
	mov.b32 	%r12, %f2;
	add.s32 	%r13, %r12, -1059760811;
	and.b32  	%r14, %r13, -8388608;
	sub.s32 	%r15, %r12, %r14;
	mov.b32 	%f5, %r15;
	cvt.rn.f32.s32 	%f6, %r14;
	fma.rn.f32 	%f7, %f6, 0f34000000, 0f00000000;
	add.f32 	%f8, %f5, 0fBF800000;
	fma.rn.f32 	%f9, %f8, 0fBE055027, 0f3E1039F6;
	fma.rn.f32 	%f10, %f9, %f8, 0fBDF8CDCC;
	fma.rn.f32 	%f11, %f10, %f8, 0f3E0F2955;
	fma.rn.f32 	%f12, %f11, %f8, 0fBE2AD8B9;
	fma.rn.f32 	%f13, %f12, %f8, 0f3E4CED0B;
	fma.rn.f32 	%f14, %f13, %f8, 0fBE7FFF22;
	fma.rn.f32 	%f15, %f14, %f8, 0f3EAAAA78;
	fma.rn.f32 	%f16, %f15, %f8, 0fBF000000;
	mul.f32 	%f17, %f8, %f16;
	fma.rn.f32 	%f18, %f17, %f8, %f8;
	fma.rn.f32 	%f19, %f7, 0f3F317218, %f18;
	setp.gt.u32 	%p2, %r12, 2139095039;
	fma.rn.f32 	%f20, %f2, 0f7F800000, 0f7F800000;
	selp.f32 	%f21, %f20, %f19, %p2;
	mul.f32 	%f22, %f21, %f4;
	st.shared.f32 	[%r5], %f22;
	bra.uni 	$L__BB0_3;
$L__BB0_2:
	mov.b32 	%r11, 0;
	st.shared.u32 	[%r5], %r11;
$L__BB0_3:
	bar.sync 	0;
	setp.lt.u32 	%p3, %r18, 2;
	@%p3 bra 	$L__BB0_7;
$L__BB0_4:
	shr.u32 	%r7, %r18, 1;
	setp.ge.u32 	%p4, %r3, %r7;
	@%p4 bra 	$L__BB0_6;
	shl.b32 	%r16, %r7, 2;
	add.s32 	%r17, %r5, %r16;
	ld.shared.f32 	%f23, [%r17];
	ld.shared.f32 	%f24, [%r5];
	add.f32 	%f25, %f23, %f24;
	st.shared.f32 	[%r5], %f25;
$L__BB0_6:
	bar.sync 	0;
	setp.gt.u32 	%p5, %r18, 3;
	mov.u32 	%r18, %r7;
	@%p5 bra 	$L__BB0_4;
$L__BB0_7:
	setp.ne.s32 	%p6, %r3, 0;
	@%p6 bra 	$L__BB0_9;
	ld.shared.f32 	%f26, [_ZZ33cross_entropy_loss_forward_kernelPKfS0_PfiE12partial_sums];
	cvta.to.global.u64 	%rd9, %rd3;
	mul.wide.u32 	%rd10, %r1, 4;
	add.s64 	%rd11, %rd9, %rd10;
	st.global.f32 	[%rd11], %f26;
$L__BB0_9:
	ret;

}
	// .globl	_Z34cross_entropy_loss_backward_kernelPKfS0_Pfi
.visible .entry _Z34cross_entropy_loss_backward_kernelPKfS0_Pfi(
	.param .u64 .ptr .align 1 _Z34cross_entropy_loss_backward_kernelPKfS0_Pfi_param_0,
	.param .u64 .ptr .align 1 _Z34cross_entropy_loss_backward_kernelPKfS0_Pfi_param_1,
	.param .u64 .ptr .align 1 _Z34cross_entropy_loss_backward_kernelPKfS0_Pfi_param_2,
	.param .u32 _Z34cross_entropy_loss_backward_kernelPKfS0_Pfi_param_3
)
{
	.reg .pred 	%p<2>;
	.reg .b32 	%r<6>;
	.reg .b32 	%f<6>;
	.reg .b64 	%rd<11>;

	ld.param.u64 	%rd1, [_Z34cross_entropy_loss_backward_kernelPKfS0_Pfi_param_0];
	ld.param.u64 	%rd2, [_Z34cross_entropy_loss_backward_kernelPKfS0_Pfi_param_1];
	ld.param.u64 	%rd3, [_Z34cross_entropy_loss_backward_kernelPKfS0_Pfi_param_2];
	ld.param.u32 	%r2, [_Z34cross_entropy_loss_backward_kernelPKfS0_Pfi_param_3];
	mov.u32 	%r3, %ctaid.x;
	mov.u32 	%r4, %ntid.x;
	mov.u32 	%r5, %tid.x;
	mad.lo.s32 	%r1, %r3, %r4, %r5;
	setp.ge.s32 	%p1, %r1, %r2;
	@%p1 bra 	$L__BB1_2;
	cvta.to.global.u64 	%rd4, %rd1;
	cvta.to.global.u64 	%rd5, %rd2;
	cvta.to.global.u64 	%rd6, %rd3;
	mul.wide.s32 	%rd7, %r1, 4;
	add.s64 	%rd8, %rd4, %rd7;
	ld.global.f32 	%f1, [%rd8];
	max.f32 	%f2, %f1, 0f33D6BF95;
	add.s64 	%rd9, %rd5, %rd7;
	ld.global.f32 	%f3, [%rd9];
	neg.f32 	%f4, %f3;
	div.rn.f32 	%f5, %f4, %f2;
	add.s64 	%rd10, %rd6, %rd7;
	st.global.f32 	[%rd10], %f5;
$L__BB1_2:
	ret;

}


// ===== COMPILED SASS (sm_100) =====

	.target	sm_100

	.elftype	@"ET_EXEC"


//--------------------- .note.nv.tkinfo           --------------------------
	.section	.note.nv.tkinfo,"",@"SHT_NOTE"
	.sectionflags	@"SHF_NOTE_NV_TKINFO"
	.tkinfo
        /*0018*/ 	.word	0x00000002
        /*0030*/ 	.string	""
        /*0030*/ 	.string	"ptxas"
        /*0030*/ 	.string	"Cuda compilation tools, release 13.0, V13.0.88"
        /*0030*/ 	.string	"Build cuda_13.0.r13.0/compiler.36424714_0"
        /*0030*/ 	.string	"-arch sm_100 -m 64 "



//--------------------- .note.nv.cuinfo           --------------------------
	.section	.note.nv.cuinfo,"",@"SHT_NOTE"
	.sectionflags	@"SHF_NOTE_NV_CUINFO"
        /*0018*/ 	.short	0x0002
        /*001a*/ 	.short	0x0064
        /*001c*/ 	.short	0x0082
	.zero		2


//--------------------- .nv.info                  --------------------------
	.section	.nv.info,"",@"SHT_CUDA_INFO"
	.align	4


	//----- nvinfo : EIATTR_REGCOUNT
	.align		4
        /*0000*/ 	.byte	0x04, 0x2f
        /*0002*/ 	.short	(.L_1 - .L_0)
	.align		4
.L_0:
        /*0004*/ 	.word	index@(_Z33cross_entropy_loss_forward_kernelPKfS0_Pfi)
        /*0008*/ 	.word	0x00000010


	//----- nvinfo : EIATTR_FRAME_SIZE
	.align		4
.L_1:
        /*000c*/ 	.byte	0x04, 0x11
        /*000e*/ 	.short	(.L_3 - .L_2)
	.align		4
.L_2:
        /*0010*/ 	.word	index@(_Z33cross_entropy_loss_forward_kernelPKfS0_Pfi)
        /*0014*/ 	.word	0x00000000


	//----- nvinfo : EIATTR_REGCOUNT
	.align		4
.L_3:
        /*0018*/ 	.byte	0x04, 0x2f
        /*001a*/ 	.short	(.L_5 - .L_4)
	.align		4
.L_4:
        /*001c*/ 	.word	index@(_Z34cross_entropy_loss_backward_kernelPKfS0_Pfi)
        /*0020*/ 	.word	0x00000010


	//----- nvinfo : EIATTR_FRAME_SIZE
	.align		4
.L_5:
        /*0024*/ 	.byte	0x04, 0x11
        /*0026*/ 	.short	(.L_7 - .L_6)
	.align		4
.L_6:
        /*0028*/ 	.word	index@($__internal_0_$__cuda_sm3x_div_rn_noftz_f32_slowpath)
        /*002c*/ 	.word	0x00000000


	//----- nvinfo : EIATTR_FRAME_SIZE
	.align		4
.L_7:
        /*0030*/ 	.byte	0x04, 0x11
        /*0032*/ 	.short	(.L_9 - .L_8)
	.align		4
.L_8:
        /*0034*/ 	.word	index@(_Z34cross_entropy_loss_backward_kernelPKfS0_Pfi)
        /*0038*/ 	.word	0x00000000


	//----- nvinfo : EIATTR_MIN_STACK_SIZE
	.align		4
.L_9:
        /*003c*/ 	.byte	0x04, 0x12
        /*003e*/ 	.short	(.L_11 - .L_10)
	.align		4
.L_10:
        /*0040*/ 	.word	index@(_Z34cross_entropy_loss_backward_kernelPKfS0_Pfi)
        /*0044*/ 	.word	0x00000000


	//----- nvinfo : EIATTR_MIN_STACK_SIZE
	.align		4
.L_11:
        /*0048*/ 	.byte	0x04, 0x12
        /*004a*/ 	.short	(.L_13 - .L_12)
	.align		4
.L_12:
        /*004c*/ 	.word	index@(_Z33cross_entropy_loss_forward_kernelPKfS0_Pfi)
        /*0050*/ 	.word	0x00000000
.L_13:


//--------------------- .nv.compat                --------------------------
	.section	.nv.compat,"",@"SHT_CUDA_COMPAT_INFO"
	.align	4
        /*0000*/ 	.byte	0x02, 0x09, 0x00, 0x00, 0x02, 0x02, 0x01, 0x00, 0x02, 0x05, 0x05, 0x00, 0x03, 0x07, 0x01, 0x01
        /*0010*/ 	.byte	0x02, 0x03, 0x00, 0x00, 0x02, 0x06, 0x01, 0x00, 0x04, 0x0b, 0x08, 0x00, 0x01, 0x00, 0x00, 0x00
        /*0020*/ 	.byte	0x00, 0x00, 0x00, 0x00


//--------------------- .nv.info._Z34cross_entropy_loss_backward_kernelPKfS0_Pfi --------------------------
	.section	.nv.info._Z34cross_entropy_loss_backward_kernelPKfS0_Pfi,"",@"SHT_CUDA_INFO"
	.sectionflags	@""
	.align	4


	//----- nvinfo : EIATTR_CUDA_API_VERSION
	.align		4
        /*0000*/ 	.byte	0x04, 0x37
        /*0002*/ 	.short	(.L_15 - .L_14)
.L_14:
        /*0004*/ 	.word	0x00000082


	//----- nvinfo : EIATTR_KPARAM_INFO
	.align		4
.L_15:
        /*0008*/ 	.byte	0x04, 0x17
        /*000a*/ 	.short	(.L_17 - .L_16)
.L_16:
        /*000c*/ 	.word	0x00000000
        /*0010*/ 	.short	0x0003
        /*0012*/ 	.short	0x0018
        /*0014*/ 	.byte	0x00, 0xf0, 0x11, 0x00


	//----- nvinfo : EIATTR_KPARAM_INFO
	.align		4
.L_17:
        /*0018*/ 	.byte	0x04, 0x17
        /*001a*/ 	.short	(.L_19 - .L_18)
.L_18:
        /*001c*/ 	.word	0x00000000
        /*0020*/ 	.short	0x0002
        /*0022*/ 	.short	0x0010
        /*0024*/ 	.byte	0x00, 0xf5, 0x21, 0x00


	//----- nvinfo : EIATTR_KPARAM_INFO
	.align		4
.L_19:
        /*0028*/ 	.byte	0x04, 0x17
        /*002a*/ 	.short	(.L_21 - .L_20)
.L_20:
        /*002c*/ 	.word	0x00000000
        /*0030*/ 	.short	0x0001
        /*0032*/ 	.short	0x0008
        /*0034*/ 	.byte	0x00, 0xf5, 0x21, 0x00


	//----- nvinfo : EIATTR_KPARAM_INFO
	.align		4
.L_21:
        /*0038*/ 	.byte	0x04, 0x17
        /*003a*/ 	.short	(.L_23 - .L_22)
.L_22:
        /*003c*/ 	.word	0x00000000
        /*0040*/ 	.short	0x0000
        /*0042*/ 	.short	0x0000
        /*0044*/ 	.byte	0x00, 0xf5, 0x21, 0x00


	//----- nvinfo : EIATTR_SPARSE_MMA_MASK
	.align		4
.L_23:
        /*0048*/ 	.byte	0x03, 0x50
        /*004a*/ 	.short	0x0000


	//----- nvinfo : EIATTR_MAXREG_COUNT
	.align		4
        /*004c*/ 	.byte	0x03, 0x1b
        /*004e*/ 	.short	0x00ff


	//----- nvinfo : EIATTR_MERCURY_ISA_VERSION
	.align		4
        /*0050*/ 	.byte	0x03, 0x5f
        /*0052*/ 	.short	0x0101


	//----- nvinfo : EIATTR_VRC_CTA_INIT_COUNT
	.align		4
        /*0054*/ 	.byte	0x02, 0x4a
	.zero		1
	.zero		1


	//----- nvinfo : EIATTR_EXIT_INSTR_OFFSETS
	.align		4
        /*0058*/ 	.byte	0x04, 0x1c
        /*005a*/ 	.short	(.L_25 - .L_24)


	//   ....[0]....
.L_24:
        /*005c*/ 	.word	0x00000070


	//   ....[1]....
        /*0060*/ 	.word	0x00000210


	//----- nvinfo : EIATTR_CRS_STACK_SIZE
	.align		4
.L_25:
        /*0064*/ 	.byte	0x04, 0x1e
        /*0066*/ 	.short	(.L_27 - .L_26)
.L_26:
        /*0068*/ 	.word	0x00000000


	//----- nvinfo : EIATTR_CBANK_PARAM_SIZE
	.align		4
.L_27:
        /*006c*/ 	.byte	0x03, 0x19
        /*006e*/ 	.short	0x001c


	//----- nvinfo : EIATTR_PARAM_CBANK
	.align		4
        /*0070*/ 	.byte	0x04, 0x0a
        /*0072*/ 	.short	(.L_29 - .L_28)
	.align		4
.L_28:
        /*0074*/ 	.word	index@(.nv.constant0._Z34cross_entropy_loss_backward_kernelPKfS0_Pfi)
        /*0078*/ 	.short	0x0380
        /*007a*/ 	.short	0x001c


	//----- nvinfo : EIATTR_SW_WAR
	.align		4
.L_29:
        /*007c*/ 	.byte	0x04, 0x36
        /*007e*/ 	.short	(.L_31 - .L_30)
.L_30:
        /*0080*/ 	.word	0x00000008
.L_31:


//--------------------- .nv.info._Z33cross_entropy_loss_forward_kernelPKfS0_Pfi --------------------------
	.section	.nv.info._Z33cross_entropy_loss_forward_kernelPKfS0_Pfi,"",@"SHT_CUDA_INFO"
	.sectionflags	@""
	.align	4


	//----- nvinfo : EIATTR_CUDA_API_VERSION
	.align		4
        /*0000*/ 	.byte	0x04, 0x37
        /*0002*/ 	.short	(.L_33 - .L_32)
.L_32:
        /*0004*/ 	.word	0x00000082


	//----- nvinfo : EIATTR_KPARAM_INFO
	.align		4
.L_33:
        /*0008*/ 	.byte	0x04, 0x17
        /*000a*/ 	.short	(.L_35 - .L_34)
.L_34:
        /*000c*/ 	.word	0x00000000
        /*0010*/ 	.short	0x0003
        /*0012*/ 	.short	0x0018
        /*0014*/ 	.byte	0x00, 0xf0, 0x11, 0x00


	//----- nvinfo : EIATTR_KPARAM_INFO
	.align		4
.L_35:
        /*0018*/ 	.byte	0x04, 0x17
        /*001a*/ 	.short	(.L_37 - .L_36)
.L_36:
        /*001c*/ 	.word	0x00000000
        /*0020*/ 	.short	0x0002
        /*0022*/ 	.short	0x0010
        /*0024*/ 	.byte	0x00, 0xf5, 0x21, 0x00


	//----- nvinfo : EIATTR_KPARAM_INFO
	.align		4
.L_37:
        /*0028*/ 	.byte	0x04, 0x17
        /*002a*/ 	.short	(.L_39 - .L_38)
.L_38:
        /*002c*/ 	.word	0x00000000
        /*0030*/ 	.short	0x0001
        /*0032*/ 	.short	0x0008
        /*0034*/ 	.byte	0x00, 0xf5, 0x21, 0x00


	//----- nvinfo : EIATTR_KPARAM_INFO
	.align		4
.L_39:
        /*0038*/ 	.byte	0x04, 0x17
        /*003a*/ 	.short	(.L_41 - .L_40)
.L_40:
        /*003c*/ 	.word	0x00000000
        /*0040*/ 	.short	0x0000
        /*0042*/ 	.short	0x0000
        /*0044*/ 	.byte	0x00, 0xf5, 0x21, 0x00


	//----- nvinfo : EIATTR_SPARSE_MMA_MASK
	.align		4
.L_41:
        /*0048*/ 	.byte	0x03, 0x50
        /*004a*/ 	.short	0x0000


	//----- nvinfo : EIATTR_MAXREG_COUNT
	.align		4
        /*004c*/ 	.byte	0x03, 0x1b
        /*004e*/ 	.short	0x00ff


	//----- nvinfo : EIATTR_NUM_BARRIERS
	.align		4
        /*0050*/ 	.byte	0x02, 0x4c
        /*0052*/ 	.byte	0x01
	.zero		1


	//----- nvinfo : EIATTR_MERCURY_ISA_VERSION
	.align		4
        /*0054*/ 	.byte	0x03, 0x5f
        /*0056*/ 	.short	0x0101


	//----- nvinfo : EIATTR_VRC_CTA_INIT_COUNT
	.align		4
        /*0058*/ 	.byte	0x02, 0x4a
	.zero		1
	.zero		1


	//----- nvinfo : EIATTR_EXIT_INSTR_OFFSETS
	.align		4
        /*005c*/ 	.byte	0x04, 0x1c
        /*005e*/ 	.short	(.L_43 - .L_42)


	//   ....[0]....
.L_42:
        /*0060*/ 	.word	0x000003f0


	//   ....[1]....
        /*0064*/ 	.word	0x00000470


	//----- nvinfo : EIATTR_CRS_STACK_SIZE
	.align		4
.L_43:
        /*0068*/ 	.byte	0x04, 0x1e
        /*006a*/ 	.short	(.L_45 - .L_44)
.L_44:
        /*006c*/ 	.word	0x00000000


	//----- nvinfo : EIATTR_CBANK_PARAM_SIZE
	.align		4
.L_45:
        /*0070*/ 	.byte	0x03, 0x19
        /*0072*/ 	.short	0x001c


	//----- nvinfo : EIATTR_PARAM_CBANK
	.align		4
        /*0074*/ 	.byte	0x04, 0x0a
        /*0076*/ 	.short	(.L_47 - .L_46)
	.align		4
.L_46:
        /*0078*/ 	.word	index@(.nv.constant0._Z33cross_entropy_loss_forward_kernelPKfS0_Pfi)
        /*007c*/ 	.short	0x0380
        /*007e*/ 	.short	0x001c


	//----- nvinfo : EIATTR_SW_WAR
	.align		4
.L_47:
        /*0080*/ 	.byte	0x04, 0x36
        /*0082*/ 	.short	(.L_49 - .L_48)
.L_48:
        /*0084*/ 	.word	0x00000008
.L_49:


//--------------------- .nv.callgraph             --------------------------
	.section	.nv.callgraph,"",@"SHT_CUDA_CALLGRAPH"
	.align	4
	.sectionentsize	8
	.align		4
        /*0000*/ 	.word	0x00000000
	.align		4
        /*0004*/ 	.word	0xffffffff
	.align		4
        /*0008*/ 	.word	0x00000000
	.align		4
        /*000c*/ 	.word	0xfffffffe
	.align		4
        /*0010*/ 	.word	0x00000000
	.align		4
        /*0014*/ 	.word	0xfffffffd
	.align		4
        /*0018*/ 	.word	0x00000000
	.align		4
        /*001c*/ 	.word	0xfffffffc


//--------------------- .text._Z34cross_entropy_loss_backward_kernelPKfS0_Pfi --------------------------
	.section	.text._Z34cross_entropy_loss_backward_kernelPKfS0_Pfi,"ax",@progbits
	.align	128
        .global         _Z34cross_entropy_loss_backward_kernelPKfS0_Pfi
        .type           _Z34cross_entropy_loss_backward_kernelPKfS0_Pfi,@function
        .size           _Z34cross_entropy_loss_backward_kernelPKfS0_Pfi,(.L_x_20 - _Z34cross_entropy_loss_backward_kernelPKfS0_Pfi)
        .other          _Z34cross_entropy_loss_backward_kernelPKfS0_Pfi,@"STO_CUDA_ENTRY STV_DEFAULT"
_Z34cross_entropy_loss_backward_kernelPKfS0_Pfi:
.text._Z34cross_entropy_loss_backward_kernelPKfS0_Pfi:
[----:B------:R-:W-:Y:S01]  /*0000*/  LDC R1, c[0x0][0x37c] ;  /* 0x0000df00ff017b82 */ /* 0x000fe20000000800 */
[----:B------:R-:W0:Y:S07]  /*0010*/  S2R R3, SR_TID.X ;  /* 0x0000000000037919 */ /* 0x000e2e0000002100 */
[----:B------:R-:W0:Y:S01]  /*0020*/  S2UR UR4, SR_CTAID.X ;  /* 0x00000000000479c3 */ /* 0x000e220000002500 */
[----:B------:R-:W1:Y:S07]  /*0030*/  LDCU UR5, c[0x0][0x398] ;  /* 0x00007300ff0577ac */ /* 0x000e6e0008000800 */
[----:B------:R-:W0:Y:S02]  /*0040*/  LDC R2, c[0x0][0x360] ;  /* 0x0000d800ff027b82 */ /* 0x000e240000000800 */
[----:B0-----:R-:W-:-:S05]  /*0050*/  IMAD R2, R2, UR4, R3 ;  /* 0x0000000402027c24 */ /* 0x001fca000f8e0203 */
[----:B-1----:R-:W-:-:S13]  /*0060*/  ISETP.GE.AND P0, PT, R2, UR5, PT ;  /* 0x0000000502007c0c */ /* 0x002fda000bf06270 */
[----:B------:R-:W-:Y:S05]  /*0070*/  @P0 EXIT ;  /* 0x000000000000094d */ /* 0x000fea0003800000 */
[----:B------:R-:W0:Y:S01]  /*0080*/  LDC.64 R4, c[0x0][0x380] ;  /* 0x0000e000ff047b82 */ /* 0x000e220000000a00 */
[----:B------:R-:W1:Y:S07]  /*0090*/  LDCU.64 UR4, c[0x0][0x358] ;  /* 0x00006b00ff0477ac */ /* 0x000e6e0008000a00 */
[----:B------:R-:W2:Y:S01]  /*00a0*/  LDC.64 R6, c[0x0][0x388] ;  /* 0x0000e200ff067b82 */ /* 0x000ea20000000a00 */
[----:B0-----:R-:W-:-:S06]  /*00b0*/  IMAD.WIDE R4, R2, 0x4, R4 ;  /* 0x0000000402047825 */ /* 0x001fcc00078e0204 */
[----:B-1----:R-:W3:Y:S01]  /*00c0*/  LDG.E R4, desc[UR4][R4.64] ;  /* 0x0000000404047981 */ /* 0x002ee2000c1e1900 */
[----:B--2---:R-:W-:-:S05]  /*00d0*/  IMAD.WIDE R6, R2, 0x4, R6 ;  /* 0x0000000402067825 */ /* 0x004fca00078e0206 */
[----:B------:R-:W2:Y:S01]  /*00e0*/  LDG.E R0, desc[UR4][R6.64] ;  /* 0x0000000406007981 */ /* 0x000ea2000c1e1900 */
[----:B------:R-:W-:Y:S01]  /*00f0*/  BSSY.RECONVERGENT B0, `(.L_x_0) ;  /* 0x000000e000007945 */ /* 0x000fe20003800200 */
[----:B---3--:R-:W-:-:S04]  /*0100*/  FMNMX R9, R4, 1.0000000116860974231e-07, !PT ;  /* 0x33d6bf9504097809 */ /* 0x008fc80007800000 */
[----:B------:R-:W0:Y:S08]  /*0110*/  MUFU.RCP R8, R9 ;  /* 0x0000000900087308 */ /* 0x000e300000001000 */
[----:B--2---:R-:W1:Y:S01]  /*0120*/  FCHK P0, -R0, R9 ;  /* 0x0000000900007302 */ /* 0x004e620000000100 */
[----:B0-----:R-:W-:-:S04]  /*0130*/  FFMA R3, -R9, R8, 1 ;  /* 0x3f80000009037423 */ /* 0x001fc80000000108 */
[----:B------:R-:W-:-:S04]  /*0140*/  FFMA R3, R8, R3, R8 ;  /* 0x0000000308037223 */ /* 0x000fc80000000008 */
[----:B------:R-:W-:-:S04]  /*0150*/  FFMA R8, -R0, R3, RZ ;  /* 0x0000000300087223 */ /* 0x000fc800000001ff */
[----:B------:R-:W-:-:S04]  /*0160*/  FFMA R10, -R9, R8, -R0 ;  /* 0x00000008090a7223 */ /* 0x000fc80000000900 */
[----:B------:R-:W-:Y:S01]  /*0170*/  FFMA R11, R3, R10, R8 ;  /* 0x0000000a030b7223 */ /* 0x000fe20000000008 */
[----:B-1----:R-:W-:Y:S06]  /*0180*/  @!P0 BRA `(.L_x_1) ;  /* 0x0000000000108947 */ /* 0x002fec0003800000 */
[----:B------:R-:W-:Y:S01]  /*0190*/  FADD R3, -R0, -RZ ;  /* 0x800000ff00037221 */ /* 0x000fe20000000100 */
[----:B------:R-:W-:-:S07]  /*01a0*/  MOV R4, 0x1c0 ;  /* 0x000001c000047802 */ /* 0x000fce0000000f00 */
[----:B------:R-:W-:Y:S05]  /*01b0*/  CALL.REL.NOINC `($__internal_0_$__cuda_sm3x_div_rn_noftz_f32_slowpath) ;  /* 0x0000000000187944 */ /* 0x000fea0003c00000 */
[----:B------:R-:W-:-:S07]  /*01c0*/  IMAD.MOV.U32 R11, RZ, RZ, R0 ;  /* 0x000000ffff0b7224 */ /* 0x000fce00078e0000 */
.L_x_1:
[----:B------:R-:W-:Y:S05]  /*01d0*/  BSYNC.RECONVERGENT B0 ;  /* 0x0000000000007941 */ /* 0x000fea0003800200 */
.L_x_0:
[----:B------:R-:W0:Y:S02]  /*01e0*/  LDC.64 R4, c[0x0][0x390] ;  /* 0x0000e400ff047b82 */ /* 0x000e240000000a00 */
[----:B0-----:R-:W-:-:S05]  /*01f0*/  IMAD.WIDE R2, R2, 0x4, R4 ;  /* 0x0000000402027825 */ /* 0x001fca00078e0204 */
[----:B------:R-:W-:Y:S01]  /*0200*/  STG.E desc[UR4][R2.64], R11 ;  /* 0x0000000b02007986 */ /* 0x000fe2000c101904 */
[----:B------:R-:W-:Y:S05]  /*0210*/  EXIT ;  /* 0x000000000000794d */ /* 0x000fea0003800000 */
        .weak           $__internal_0_$__cuda_sm3x_div_rn_noftz_f32_slowpath
        .type           $__internal_0_$__cuda_sm3x_div_rn_noftz_f32_slowpath,@function
        .size           $__internal_0_$__cuda_sm3x_div_rn_noftz_f32_slowpath,(.L_x_20 - $__internal_0_$__cuda_sm3x_div_rn_noftz_f32_slowpath)
$__internal_0_$__cuda_sm3x_div_rn_noftz_f32_slowpath:
[----:B------:R-:W-:Y:S01]  /*0220*/  SHF.R.U32.HI R5, RZ, 0x17, R9 ;  /* 0x00000017ff057819 */ /* 0x000fe20000011609 */
[----:B------:R-:W-:Y:S01]  /*0230*/  BSSY.RECONVERGENT B1, `(.L_x_2) ;  /* 0x0000063000017945 */ /* 0x000fe20003800200 */
[----:B------:R-:W-:Y:S02]  /*0240*/  SHF.R.U32.HI R0, RZ, 0x17, R3 ;  /* 0x00000017ff007819 */ /* 0x000fe40000011603 */
[----:B------:R-:W-:Y:S02]  /*0250*/  LOP3.LUT R6, R5, 0xff, RZ, 0xc0, !PT ;  /* 0x000000ff05067812 */ /* 0x000fe400078ec0ff */
[----:B------:R-:W-:-:S03]  /*0260*/  LOP3.LUT R5, R0, 0xff, RZ, 0xc0, !PT ;  /* 0x000000ff00057812 */ /* 0x000fc600078ec0ff */
[----:B------:R-:W-:Y:S02]  /*0270*/  VIADD R10, R6, 0xffffffff ;  /* 0xffffffff060a7836 */ /* 0x000fe40000000000 */
[----:B------:R-:W-:-:S03]  /*0280*/  VIADD R8, R5, 0xffffffff ;  /* 0xffffffff05087836 */ /* 0x000fc60000000000 */
[----:B------:R-:W-:-:S04]  /*0290*/  ISETP.GT.U32.AND P0, PT, R10, 0xfd, PT ;  /* 0x000000fd0a00780c */ /* 0x000fc80003f04070 */
[----:B------:R-:W-:-:S13]  /*02a0*/  ISETP.GT.U32.OR P0, PT, R8, 0xfd, P0 ;  /* 0x000000fd0800780c */ /* 0x000fda0000704470 */
[----:B------:R-:W-:Y:S01]  /*02b0*/  @!P0 IMAD.MOV.U32 R7, RZ, RZ, RZ ;  /* 0x000000ffff078224 */ /* 0x000fe200078e00ff */
[----:B------:R-:W-:Y:S06]  /*02c0*/  @!P0 BRA `(.L_x_3) ;  /* 0x0000000000608947 */ /* 0x000fec0003800000 */
[----:B------:R-:W-:Y:S01]  /*02d0*/  FSETP.GTU.FTZ.AND P0, PT, |R3|, +INF , PT ;  /* 0x7f8000000300780b */ /* 0x000fe20003f1c200 */
[----:B------:R-:W-:Y:S01]  /*02e0*/  IMAD.MOV.U32 R0, RZ, RZ, R9 ;  /* 0x000000ffff007224 */ /* 0x000fe200078e0009 */
[----:B------:R-:W-:-:S04]  /*02f0*/  FSETP.GTU.FTZ.AND P1, PT, |R9|, +INF , PT ;  /* 0x7f8000000900780b */ /* 0x000fc80003f3c200 */
[----:B------:R-:W-:-:S13]  /*0300*/  PLOP3.LUT P0, PT, P0, P1, PT, 0xf8, 0x8f ;  /* 0x00000000008f781c */ /* 0x000fda0000703f70 */
[----:B------:R-:W-:Y:S05]  /*0310*/  @P0 BRA `(.L_x_4) ;  /* 0x00000004004c0947 */ /* 0x000fea0003800000 */
[----:B------:R-:W-:-:S13]  /*0320*/  LOP3.LUT P0, RZ, R9, 0x7fffffff, R3, 0xc8, !PT ;  /* 0x7fffffff09ff7812 */ /* 0x000fda000780c803 */
[----:B------:R-:W-:Y:S05]  /*0330*/  @!P0 BRA `(.L_x_5) ;  /* 0x00000004003c8947 */ /* 0x000fea0003800000 */
[C---:B------:R-:W-:Y:S02]  /*0340*/  FSETP.NEU.FTZ.AND P2, PT, |R3|.reuse, +INF , PT ;  /* 0x7f8000000300780b */ /* 0x040fe40003f5d200 */
[----:B------:R-:W-:Y:S02]  /*0350*/  FSETP.NEU.FTZ.AND P1, PT, |R0|, +INF , PT ;  /* 0x7f8000000000780b */ /* 0x000fe40003f3d200 */
[----:B------:R-:W-:-:S11]  /*0360*/  FSETP.NEU.FTZ.AND P0, PT, |R3|, +INF , PT ;  /* 0x7f8000000300780b */ /* 0x000fd60003f1d200 */
[----:B------:R-:W-:Y:S05]  /*0370*/  @!P1 BRA !P2, `(.L_x_5) ;  /* 0x00000004002c9947 */ /* 0x000fea0005000000 */
[----:B------:R-:W-:-:S04]  /*0380*/  LOP3.LUT P2, RZ, R3, 0x7fffffff, RZ, 0xc0, !PT ;  /* 0x7fffffff03ff7812 */ /* 0x000fc8000784c0ff */
[----:B------:R-:W-:-:S13]  /*0390*/  PLOP3.LUT P1, PT, P1, P2, PT, 0x2f, 0xf2 ;  /* 0x0000000000f2781c */ /* 0x000fda0000f24577 */
[----:B------:R-:W-:Y:S05]  /*03a0*/  @P1 BRA `(.L_x_6) ;  /* 0x0000000400181947 */ /* 0x000fea0003800000 */
[----:B------:R-:W-:-:S04]  /*03b0*/  LOP3.LUT P1, RZ, R9, 0x7fffffff, RZ, 0xc0, !PT ;  /* 0x7fffffff09ff7812 */ /* 0x000fc8000782c0ff */
[----:B------:R-:W-:-:S13]  /*03c0*/  PLOP3.LUT P0, PT, P0, P1, PT, 0x2f, 0xf2 ;  /* 0x0000000000f2781c */ /* 0x000fda0000702577 */
[----:B------:R-:W-:Y:S05]  /*03d0*/  @P0 BRA `(.L_x_7) ;  /* 0x0000000400000947 */ /* 0x000fea0003800000 */
[----:B------:R-:W-:Y:S02]  /*03e0*/  ISETP.GE.AND P0, PT, R8, RZ, PT ;  /* 0x000000ff0800720c */ /* 0x000fe40003f06270 */
[----:B------:R-:W-:-:S11]  /*03f0*/  ISETP.GE.AND P1, PT, R10, RZ, PT ;  /* 0x000000ff0a00720c */ /* 0x000fd60003f26270 */
[----:B------:R-:W-:Y:S02]  /*0400*/  @P0 IMAD.MOV.U32 R7, RZ, RZ, RZ ;  /* 0x000000ffff070224 */ /* 0x000fe400078e00ff */
[----:B------:R-:W-:Y:S01]  /*0410*/  @!P0 FFMA R3, R3, 1.84467440737095516160e+19, RZ ;  /* 0x5f80000003038823 */ /* 0x000fe200000000ff */
[----:B------:R-:W-:Y:S02]  /*0420*/  @!P0 IMAD.MOV.U32 R7, RZ, RZ, -0x40 ;  /* 0xffffffc0ff078424 */ /* 0x000fe400078e00ff */
[----:B------:R-:W-:Y:S02]  /*0430*/  @!P1 FFMA R9, R0, 1.84467440737095516160e+19, RZ ;  /* 0x5f80000000099823 */ /* 0x000fe400000000ff */
[----:B------:R-:W-:-:S07]  /*0440*/  @!P1 VIADD R7, R7, 0x40 ;  /* 0x0000004007079836 */ /* 0x000fce0000000000 */
.L_x_3:
[----:B------:R-:W-:Y:S01]  /*0450*/  LEA R0, R6, 0xc0800000, 0x17 ;  /* 0xc080000006007811 */ /* 0x000fe200078eb8ff */
[----:B------:R-:W-:Y:S01]  /*0460*/  VIADD R5, R5, 0xffffff81 ;  /* 0xffffff8105057836 */ /* 0x000fe20000000000 */
[----:B------:R-:W-:Y:S03]  /*0470*/  BSSY.RECONVERGENT B2, `(.L_x_8) ;  /* 0x0000035000027945 */ /* 0x000fe60003800200 */
[----:B------:R-:W-:Y:S01]  /*0480*/  IMAD.IADD R9, R9, 0x1, -R0 ;  /* 0x0000000109097824 */ /* 0x000fe200078e0a00 */
[C---:B------:R-:W-:Y:S01]  /*0490*/  IADD3 R6, PT, PT, R5.reuse, 0x7f, -R6 ;  /* 0x0000007f05067810 */ /* 0x040fe20007ffe806 */
[----:B------:R-:W-:Y:S02]  /*04a0*/  IMAD R0, R5, -0x800000, R3 ;  /* 0xff80000005007824 */ /* 0x000fe400078e0203 */
[----:B------:R-:W0:Y:S01]  /*04b0*/  MUFU.RCP R8, R9 ;  /* 0x0000000900087308 */ /* 0x000e220000001000 */
[----:B------:R-:W-:Y:S01]  /*04c0*/  FADD.FTZ R11, -R9, -RZ ;  /* 0x800000ff090b7221 */ /* 0x000fe20000010100 */
[----:B------:R-:W-:-:S03]  /*04d0*/  IMAD.IADD R6, R6, 0x1, R7 ;  /* 0x0000000106067824 */ /* 0x000fc600078e0207 */
[----:B0-----:R-:W-:-:S04]  /*04e0*/  FFMA R13, R8, R11, 1 ;  /* 0x3f800000080d7423 */ /* 0x001fc8000000000b */
[----:B------:R-:W-:-:S04]  /*04f0*/  FFMA R10, R8, R13, R8 ;  /* 0x0000000d080a7223 */ /* 0x000fc80000000008 */
[----:B------:R-:W-:-:S04]  /*0500*/  FFMA R3, R0, R10, RZ ;  /* 0x0000000a00037223 */ /* 0x000fc800000000ff */
[----:B------:R-:W-:-:S04]  /*0510*/  FFMA R8, R11, R3, R0 ;  /* 0x000000030b087223 */ /* 0x000fc80000000000 */
[----:B------:R-:W-:-:S04]  /*0520*/  FFMA R13, R10, R8, R3 ;  /* 0x000000080a0d7223 */ /* 0x000fc80000000003 */
[----:B------:R-:W-:-:S04]  /*0530*/  FFMA R8, R11, R13, R0 ;  /* 0x0000000d0b087223 */ /* 0x000fc80000000000 */
[----:B------:R-:W-:-:S05]  /*0540*/  FFMA R0, R10, R8, R13 ;  /* 0x000000080a007223 */ /* 0x000fca000000000d */
[----:B------:R-:W-:-:S04]  /*0550*/  SHF.R.U32.HI R3, RZ, 0x17, R0 ;  /* 0x00000017ff037819 */ /* 0x000fc80000011600 */
[----:B------:R-:W-:-:S05]  /*0560*/  LOP3.LUT R3, R3, 0xff, RZ, 0xc0, !PT ;  /* 0x000000ff03037812 */ /* 0x000fca00078ec0ff */
[----:B------:R-:W-:-:S04]  /*0570*/  IMAD.IADD R7, R3, 0x1, R6 ;  /* 0x0000000103077824 */ /* 0x000fc800078e0206 */
[----:B------:R-:W-:-:S05]  /*0580*/  VIADD R3, R7, 0xffffffff ;  /* 0xffffffff07037836 */ /* 0x000fca0000000000 */
[----:B------:R-:W-:-:S13]  /*0590*/  ISETP.GE.U32.AND P0, PT, R3, 0xfe, PT ;  /* 0x000000fe0300780c */ /* 0x000fda0003f06070 */
[----:B------:R-:W-:Y:S05]  /*05a0*/  @!P0 BRA `(.L_x_9) ;  /* 0x0000000000808947 */ /* 0x000fea0003800000 */
[----:B------:R-:W-:-:S13]  /*05b0*/  ISETP.GT.AND P0, PT, R7, 0xfe, PT ;  /* 0x000000fe0700780c */ /* 0x000fda0003f04270 */
[----:B------:R-:W-:Y:S05]  /*05c0*/  @P0 BRA `(.L_x_10) ;  /* 0x00000000006c0947 */ /* 0x000fea0003800000 */
[----:B------:R-:W-:-:S13]  /*05d0*/  ISETP.GE.AND P0, PT, R7, 0x1, PT ;  /* 0x000000010700780c */ /* 0x000fda0003f06270 */
[----:B------:R-:W-:Y:S05]  /*05e0*/  @P0 BRA `(.L_x_11) ;  /* 0x0000000000740947 */ /* 0x000fea0003800000 */
[----:B------:R-:W-:Y:S02]  /*05f0*/  ISETP.GE.AND P0, PT, R7, -0x18, PT ;  /* 0xffffffe80700780c */ /* 0x000fe40003f06270 */
[----:B------:R-:W-:-:S11]  /*0600*/  LOP3.LUT R0, R0, 0x80000000, RZ, 0xc0, !PT ;  /* 0x8000000000007812 */ /* 0x000fd600078ec0ff */
[----:B------:R-:W-:Y:S05]  /*0610*/  @!P0 BRA `(.L_x_11) ;  /* 0x0000000000688947 */ /* 0x000fea0003800000 */
[CCC-:B------:R-:W-:Y:S01]  /*0620*/  FFMA.RZ R3, R10.reuse, R8.reuse, R13.reuse ;  /* 0x000000080a037223 */ /* 0x1c0fe2000000c00d */
[CCC-:B------:R-:W-:Y:S01]  /*0630*/  FFMA.RM R6, R10.reuse, R8.reuse, R13.reuse ;  /* 0x000000080a067223 */ /* 0x1c0fe2000000400d */
[C---:B------:R-:W-:Y:S02]  /*0640*/  ISETP.NE.AND P2, PT, R7.reuse, RZ, PT ;  /* 0x000000ff0700720c */ /* 0x040fe40003f45270 */
[----:B------:R-:W-:Y:S02]  /*0650*/  ISETP.NE.AND P1, PT, R7, RZ, PT ;  /* 0x000000ff0700720c */ /* 0x000fe40003f25270 */
[----:B------:R-:W-:Y:S01]  /*0660*/  LOP3.LUT R5, R3, 0x7fffff, RZ, 0xc0, !PT ;  /* 0x007fffff03057812 */ /* 0x000fe200078ec0ff */
[----:B------:R-:W-:Y:S01]  /*0670*/  FFMA.RP R3, R10, R8, R13 ;  /* 0x000000080a037223 */ /* 0x000fe2000000800d */
[----:B------:R-:W-:Y:S02]  /*0680*/  VIADD R8, R7, 0x20 ;  /* 0x0000002007087836 */ /* 0x000fe40000000000 */
[----:B------:R-:W-:Y:S01]  /*0690*/  LOP3.LUT R5, R5, 0x800000, RZ, 0xfc, !PT ;  /* 0x0080000005057812 */ /* 0x000fe200078efcff */
[----:B------:R-:W-:Y:S01]  /*06a0*/  IMAD.MOV R7, RZ, RZ, -R7 ;  /* 0x000000ffff077224 */ /* 0x000fe200078e0a07 */
[----:B------:R-:W-:-:S02]  /*06b0*/  FSETP.NEU.FTZ.AND P0, PT, R3, R6, PT ;  /* 0x000000060300720b */ /* 0x000fc40003f1d000 */
[----:B------:R-:W-:Y:S02]  /*06c0*/  SHF.L.U32 R8, R5, R8, RZ ;  /* 0x0000000805087219 */ /* 0x000fe400000006ff */
[----:B------:R-:W-:Y:S02]  /*06d0*/  SEL R6, R7, RZ, P2 ;  /* 0x000000ff07067207 */ /* 0x000fe40001000000 */
[----:B------:R-:W-:Y:S02]  /*06e0*/  ISETP.NE.AND P1, PT, R8, RZ, P1 ;  /* 0x000000ff0800720c */ /* 0x000fe40000f25270 */
[----:B------:R-:W-:Y:S02]  /*06f0*/  SHF.R.U32.HI R6, RZ, R6, R5 ;  /* 0x00000006ff067219 */ /* 0x000fe40000011605 */
[----:B------:R-:W-:Y:S02]  /*0700*/  PLOP3.LUT P0, PT, P0, P1, PT, 0xf8, 0x8f ;  /* 0x00000000008f781c */ /* 0x000fe40000703f70 */
[----:B------:R-:W-:-:S02]  /*0710*/  SHF.R.U32.HI R8, RZ, 0x1, R6 ;  /* 0x00000001ff087819 */ /* 0x000fc40000011606 */
[----:B------:R-:W-:-:S04]  /*0720*/  SEL R3, RZ, 0x1, !P0 ;  /* 0x00000001ff037807 */ /* 0x000fc80004000000 */
[----:B------:R-:W-:-:S04]  /*0730*/  LOP3.LUT R3, R3, 0x1, R8, 0xf8, !PT ;  /* 0x0000000103037812 */ /* 0x000fc800078ef808 */
[----:B------:R-:W-:-:S05]  /*0740*/  LOP3.LUT R3, R3, R6, RZ, 0xc0, !PT ;  /* 0x0000000603037212 */ /* 0x000fca00078ec0ff */
[----:B------:R-:W-:-:S05]  /*0750*/  IMAD.IADD R3, R8, 0x1, R3 ;  /* 0x0000000108037824 */ /* 0x000fca00078e0203 */
[----:B------:R-:W-:Y:S01]  /*0760*/  LOP3.LUT R0, R3, R0, RZ, 0xfc, !PT ;  /* 0x0000000003007212 */ /* 0x000fe200078efcff */
[----:B------:R-:W-:Y:S06]  /*0770*/  BRA `(.L_x_11) ;  /* 0x0000000000107947 */ /* 0x000fec0003800000 */
.L_x_10:
[----:B------:R-:W-:-:S04]  /*0780*/  LOP3.LUT R0, R0, 0x80000000, RZ, 0xc0, !PT ;  /* 0x8000000000007812 */ /* 0x000fc800078ec0ff */
[----:B------:R-:W-:Y:S01]  /*0790*/  LOP3.LUT R0, R0, 0x7f800000, RZ, 0xfc, !PT ;  /* 0x7f80000000007812 */ /* 0x000fe200078efcff */
[----:B------:R-:W-:Y:S06]  /*07a0*/  BRA `(.L_x_11) ;  /* 0x0000000000047947 */ /* 0x000fec0003800000 */
.L_x_9:
[----:B------:R-:W-:-:S07]  /*07b0*/  IMAD R0, R6, 0x800000, R0 ;  /* 0x0080000006007824 */ /* 0x000fce00078e0200 */
.L_x_11:
[----:B------:R-:W-:Y:S05]  /*07c0*/  BSYNC.RECONVERGENT B2 ;  /* 0x0000000000027941 */ /* 0x000fea0003800200 */
.L_x_8:
[----:B------:R-:W-:Y:S05]  /*07d0*/  BRA `(.L_x_12) ;  /* 0x0000000000207947 */ /* 0x000fea0003800000 */
.L_x_7:
[----:B------:R-:W-:-:S04]  /*07e0*/  LOP3.LUT R0, R9, 0x80000000, R3, 0x48, !PT ;  /* 0x8000000009007812 */ /* 0x000fc800078e4803 */
[----:B------:R-:W-:Y:S01]  /*07f0*/  LOP3.LUT R0, R0, 0x7f800000, RZ, 0xfc, !PT ;  /* 0x7f80000000007812 */ /* 0x000fe200078efcff */
[----:B------:R-:W-:Y:S06]  /*0800*/  BRA `(.L_x_12) ;  /* 0x0000000000147947 */ /* 0x000fec0003800000 */
.L_x_6:
[----:B------:R-:W-:Y:S01]  /*0810*/  LOP3.LUT R0, R9, 0x80000000, R3, 0x48, !PT ;  /* 0x8000000009007812 */ /* 0x000fe200078e4803 */
[----:B------:R-:W-:Y:S06]  /*0820*/  BRA `(.L_x_12) ;  /* 0x00000000000c7947 */ /* 0x000fec0003800000 */
.L_x_5:
[----:B------:R-:W0:Y:S01]  /*0830*/  MUFU.RSQ R0, -QNAN ;  /* 0xffc0000000007908 */ /* 0x000e220000001400 */
[----:B------:R-:W-:Y:S05]  /*0840*/  BRA `(.L_x_12) ;  /* 0x0000000000047947 */ /* 0x000fea0003800000 */
.L_x_4:
[----:B------:R-:W-:-:S07]  /*0850*/  FADD.FTZ R0, R3, R0 ;  /* 0x0000000003007221 */ /* 0x000fce0000010000 */
.L_x_12:
[----:B------:R-:W-:Y:S05]  /*0860*/  BSYNC.RECONVERGENT B1 ;  /* 0x0000000000017941 */ /* 0x000fea0003800200 */
.L_x_2:
[----:B------:R-:W-:-:S04]  /*0870*/  IMAD.MOV.U32 R5, RZ, RZ, 0x0 ;  /* 0x00000000ff057424 */ /* 0x000fc800078e00ff */
[----:B0-----:R-:W-:Y:S05]  /*0880*/  RET.REL.NODEC R4 `(_Z34cross_entropy_loss_backward_kernelPKfS0_Pfi) ;  /* 0xfffffff404dc7950 */ /* 0x001fea0003c3ffff */
.L_x_13:
[----:B------:R-:W-:-:S00]  /*0890*/  BRA `(.L_x_13) ;  /* 0xfffffffc00fc7947 */ /* 0x000fc0000383ffff */
[----:B------:R-:W-:-:S00]  /*08a0*/  NOP ;  /* 0x0000000000007918 */ /* 0x000fc00000000000 */
        /* <DEDUP_REMOVED lines=13> */
.L_x_20:


//--------------------- .text._Z33cross_entropy_loss_forward_kernelPKfS0_Pfi --------------------------
	.section	.text._Z33cross_entropy_loss_forward_kernelPKfS0_Pfi,"ax",@progbits
	.align	128
        .global         _Z33cross_entropy_loss_forward_kernelPKfS0_Pfi
        .type           _Z33cross_entropy_loss_forward_kernelPKfS0_Pfi,@function
        .size           _Z33cross_entropy_loss_forward_kernelPKfS0_Pfi,(.L_x_22 - _Z33cross_entropy_loss_forward_kernelPKfS0_Pfi)
        .other          _Z33cross_entropy_loss_forward_kernelPKfS0_Pfi,@"STO_CUDA_ENTRY STV_DEFAULT"
_Z33cross_entropy_loss_forward_kernelPKfS0_Pfi:
.text._Z33cross_entropy_loss_forward_kernelPKfS0_Pfi:
[----:B------:R-:W-:Y:S01]  /*0000*/  LDC R1, c[0x0][0x37c] ;  /* 0x0000df00ff017b82 */ /* 0x000fe20000000800 */
[----:B------:R-:W0:Y:S01]  /*0010*/  S2R R2, SR_CTAID.X ;  /* 0x0000000000027919 */ /* 0x000e220000002500 */
[----:B------:R-:W1:Y:S06]  /*0020*/  LDCU UR8, c[0x0][0x360] ;  /* 0x00006c00ff0877ac */ /* 0x000e6c0008000800 */
[----:B------:R-:W2:Y:S01]  /*0030*/  S2UR UR5, SR_CgaCtaId ;  /* 0x00000000000579c3 */ /* 0x000ea20000008800 */
[----:B------:R-:W-:Y:S01]  /*0040*/  BSSY.RECONVERGENT B0, `(.L_x_14) ;  /* 0x000002b000007945 */ /* 0x000fe20003800200 */
[----:B------:R-:W0:Y:S01]  /*0050*/  S2R R3, SR_TID.X ;  /* 0x0000000000037919 */ /* 0x000e220000002100 */
[----:B------:R-:W3:Y:S01]  /*0060*/  LDCU UR9, c[0x0][0x398] ;  /* 0x00007300ff0977ac */ /* 0x000ee20008000800 */
[----:B------:R-:W-:Y:S01]  /*0070*/  UMOV UR4, 0x400 ;  /* 0x0000040000047882 */ /* 0x000fe20000000000 */
[----:B------:R-:W4:Y:S01]  /*0080*/  LDCU.64 UR6, c[0x0][0x358] ;  /* 0x00006b00ff0677ac */ /* 0x000f220008000a00 */
[----:B-1----:R-:W-:Y:S01]  /*0090*/  MOV R4, UR8 ;  /* 0x0000000800047c02 */ /* 0x002fe20008000f00 */
[----:B--2---:R-:W-:Y:S01]  /*00a0*/  ULEA UR4, UR5, UR4, 0x18 ;  /* 0x0000000405047291 */ /* 0x004fe2000f8ec0ff */
[----:B0-----:R-:W-:-:S05]  /*00b0*/  IMAD R11, R2, UR8, R3 ;  /* 0x00000008020b7c24 */ /* 0x001fca000f8e0203 */
[----:B------:R-:W-:Y:S02]  /*00c0*/  LEA R5, R3, UR4, 0x2 ;  /* 0x0000000403057c11 */ /* 0x000fe4000f8e10ff */
[----:B---3--:R-:W-:-:S13]  /*00d0*/  ISETP.GE.AND P0, PT, R11, UR9, PT ;  /* 0x000000090b007c0c */ /* 0x008fda000bf06270 */
[----:B----4-:R-:W-:Y:S05]  /*00e0*/  @P0 BRA `(.L_x_15) ;  /* 0x00000000007c0947 */ /* 0x010fea0003800000 */
[----:B------:R-:W0:Y:S08]  /*00f0*/  LDC.64 R6, c[0x0][0x380] ;  /* 0x0000e000ff067b82 */ /* 0x000e300000000a00 */
[----:B------:R-:W1:Y:S01]  /*0100*/  LDC.64 R8, c[0x0][0x388] ;  /* 0x0000e200ff087b82 */ /* 0x000e620000000a00 */
[----:B0-----:R-:W-:-:S06]  /*0110*/  IMAD.WIDE R6, R11, 0x4, R6 ;  /* 0x000000040b067825 */ /* 0x001fcc00078e0206 */
[----:B------:R0:W2:Y:S01]  /*0120*/  LDG.E R6, desc[UR6][R6.64] ;  /* 0x0000000606067981 */ /* 0x0000a2000c1e1900 */
[----:B-1----:R-:W-:-:S06]  /*0130*/  IMAD.WIDE R8, R11, 0x4, R8 ;  /* 0x000000040b087825 */ /* 0x002fcc00078e0208 */
[----:B------:R-:W3:Y:S01]  /*0140*/  LDG.E R8, desc[UR6][R8.64] ;  /* 0x0000000608087981 */ /* 0x000ee2000c1e1900 */
[----:B------:R-:W-:Y:S01]  /*0150*/  HFMA2 R13, -RZ, RZ, 1.5048828125, 33.21875 ;  /* 0x3e055027ff0d7431 */ /* 0x000fe200000001ff */
[----:B0-----:R-:W-:Y:S02]  /*0160*/  MOV R7, 0x7f800000 ;  /* 0x7f80000000077802 */ /* 0x001fe40000000f00 */
[----:B--2---:R-:W-:-:S04]  /*0170*/  FMNMX R10, R6, 1.0000000116860974231e-07, !PT ;  /* 0x33d6bf95060a7809 */ /* 0x004fc80007800000 */
[C---:B------:R-:W-:Y:S02]  /*0180*/  IADD3 R0, PT, PT, R10.reuse, -0x3f2aaaab, RZ ;  /* 0xc0d555550a007810 */ /* 0x040fe40007ffe0ff */
[----:B------:R-:W-:Y:S02]  /*0190*/  ISETP.GT.U32.AND P0, PT, R10, 0x7f7fffff, PT ;  /* 0x7f7fffff0a00780c */ /* 0x000fe40003f04070 */
[----:B------:R-:W-:-:S04]  /*01a0*/  LOP3.LUT R11, R0, 0xff800000, RZ, 0xc0, !PT ;  /* 0xff800000000b7812 */ /* 0x000fc800078ec0ff */
[----:B------:R-:W-:-:S05]  /*01b0*/  IADD3 R0, PT, PT, R10, -R11, RZ ;  /* 0x8000000b0a007210 */ /* 0x000fca0007ffe0ff */
[----:B------:R-:W-:Y:S01]  /*01c0*/  FADD R12, R0, -1 ;  /* 0xbf800000000c7421 */ /* 0x000fe20000000000 */
[----:B------:R-:W-:-:S03]  /*01d0*/  I2FP.F32.S32 R0, R11 ;  /* 0x0000000b00007245 */ /* 0x000fc60000201400 */
[----:B------:R-:W-:Y:S02]  /*01e0*/  FFMA R13, R12, -R13, 0.14084610342979431152 ;  /* 0x3e1039f60c0d7423 */ /* 0x000fe4000000080d */
[----:B------:R-:W-:Y:S02]  /*01f0*/  FFMA R0, R0, 1.1920928955078125e-07, RZ ;  /* 0x3400000000007823 */ /* 0x000fe400000000ff */
[----:B------:R-:W-:-:S04]  /*0200*/  FFMA R13, R12, R13, -0.12148627638816833496 ;  /* 0xbdf8cdcc0c0d7423 */ /* 0x000fc8000000000d */
[----:B------:R-:W-:-:S04]  /*0210*/  FFMA R13, R12, R13, 0.13980610668659210205 ;  /* 0x3e0f29550c0d7423 */ /* 0x000fc8000000000d */
[----:B------:R-:W-:-:S04]  /*0220*/  FFMA R13, R12, R13, -0.16684235632419586182 ;  /* 0xbe2ad8b90c0d7423 */ /* 0x000fc8000000000d */
[----:B------:R-:W-:-:S04]  /*0230*/  FFMA R13, R12, R13, 0.20012299716472625732 ;  /* 0x3e4ced0b0c0d7423 */ /* 0x000fc8000000000d */
[----:B------:R-:W-:-:S04]  /*0240*/  FFMA R13, R12, R13, -0.24999669194221496582 ;  /* 0xbe7fff220c0d7423 */ /* 0x000fc8000000000d */
[----:B------:R-:W-:-:S04]  /*0250*/  FFMA R13, R12, R13, 0.33333182334899902344 ;  /* 0x3eaaaa780c0d7423 */ /* 0x000fc8000000000d */
[----:B------:R-:W-:-:S04]  /*0260*/  FFMA R13, R12, R13, -0.5 ;  /* 0xbf0000000c0d7423 */ /* 0x000fc8000000000d */
[----:B------:R-:W-:-:S04]  /*0270*/  FMUL R13, R12, R13 ;  /* 0x0000000d0c0d7220 */ /* 0x000fc80000400000 */
[----:B------:R-:W-:-:S04]  /*0280*/  FFMA R13, R12, R13, R12 ;  /* 0x0000000d0c0d7223 */ /* 0x000fc8000000000c */
[----:B------:R-:W-:Y:S01]  /*0290*/  FFMA R13, R0, 0.69314718246459960938, R13 ;  /* 0x3f317218000d7823 */ /* 0x000fe2000000000d */
[----:B------:R-:W-:-:S04]  /*02a0*/  @P0 FFMA R13, R10, R7, +INF ;  /* 0x7f8000000a0d0423 */ /* 0x000fc80000000007 */
[----:B---3--:R-:W-:-:S05]  /*02b0*/  FMUL R8, R8, -R13 ;  /* 0x8000000d08087220 */ /* 0x008fca0000400000 */
[----:B------:R1:W-:Y:S01]  /*02c0*/  STS [R5], R8 ;  /* 0x0000000805007388 */ /* 0x0003e20000000800 */
[----:B------:R-:W-:Y:S05]  /*02d0*/  BRA `(.L_x_16) ;  /* 0x0000000000047947 */ /* 0x000fea0003800000 */
.L_x_15:
[----:B------:R0:W-:Y:S02]  /*02e0*/  STS [R5], RZ ;  /* 0x000000ff05007388 */ /* 0x0001e40000000800 */
.L_x_16:
[----:B------:R-:W-:Y:S05]  /*02f0*/  BSYNC.RECONVERGENT B0 ;  /* 0x0000000000007941 */ /* 0x000fea0003800200 */
.L_x_14:
[----:B------:R-:W-:Y:S01]  /*0300*/  BAR.SYNC.DEFER_BLOCKING 0x0 ;  /* 0x0000000000007b1d */ /* 0x000fe20000010000 */
[----:B------:R-:W-:Y:S02]  /*0310*/  ISETP.GE.U32.AND P1, PT, R4, 0x2, PT ;  /* 0x000000020400780c */ /* 0x000fe40003f26070 */
[----:B------:R-:W-:-:S11]  /*0320*/  ISETP.NE.AND P0, PT, R3, RZ, PT ;  /* 0x000000ff0300720c */ /* 0x000fd60003f05270 */
[----:B------:R-:W-:Y:S05]  /*0330*/  @!P1 BRA `(.L_x_17) ;  /* 0x00000000002c9947 */ /* 0x000fea0003800000 */
.L_x_18:
[----:B-1----:R-:W-:-:S04]  /*0340*/  SHF.R.U32.HI R8, RZ, 0x1, R4 ;  /* 0x00000001ff087819 */ /* 0x002fc80000011604 */
[----:B------:R-:W-:-:S13]  /*0350*/  ISETP.GE.U32.AND P1, PT, R3, R8, PT ;  /* 0x000000080300720c */ /* 0x000fda0003f26070 */
[----:B------:R-:W-:Y:S01]  /*0360*/  @!P1 LEA R0, R8, R5, 0x2 ;  /* 0x0000000508009211 */ /* 0x000fe200078e10ff */
[----:B------:R-:W-:Y:S05]  /*0370*/  @!P1 LDS R7, [R5] ;  /* 0x0000000005079984 */ /* 0x000fea0000000800 */
[----:B------:R-:W1:Y:S02]  /*0380*/  @!P1 LDS R0, [R0] ;  /* 0x0000000000009984 */ /* 0x000e640000000800 */
[----:B-1----:R-:W-:-:S05]  /*0390*/  @!P1 FADD R6, R0, R7 ;  /* 0x0000000700069221 */ /* 0x002fca0000000000 */
[----:B------:R2:W-:Y:S01]  /*03a0*/  @!P1 STS [R5], R6 ;  /* 0x0000000605009388 */ /* 0x0005e20000000800 */
[----:B------:R-:W-:Y:S01]  /*03b0*/  BAR.SYNC.DEFER_BLOCKING 0x0 ;  /* 0x0000000000007b1d */ /* 0x000fe20000010000 */
[----:B------:R-:W-:Y:S02]  /*03c0*/  ISETP.GT.U32.AND P1, PT, R4, 0x3, PT ;  /* 0x000000030400780c */ /* 0x000fe40003f24070 */
[----:B------:R-:W-:-:S11]  /*03d0*/  MOV R4, R8 ;  /* 0x0000000800047202 */ /* 0x000fd60000000f00 */
[----:B--2---:R-:W-:Y:S05]  /*03e0*/  @P1 BRA `(.L_x_18) ;  /* 0xfffffffc00d41947 */ /* 0x004fea000383ffff */
.L_x_17:
[----:B------:R-:W-:Y:S05]  /*03f0*/  @P0 EXIT ;  /* 0x000000000000094d */ /* 0x000fea0003800000 */
[----:B------:R-:W2:Y:S01]  /*0400*/  S2UR UR5, SR_CgaCtaId ;  /* 0x00000000000579c3 */ /* 0x000ea20000008800 */
[----:B------:R-:W-:-:S07]  /*0410*/  UMOV UR4, 0x400 ;  /* 0x0000040000047882 */ /* 0x000fce0000000000 */
[----:B01----:R-:W0:Y:S01]  /*0420*/  LDC.64 R4, c[0x0][0x390] ;  /* 0x0000e400ff047b82 */ /* 0x003e220000000a00 */
[----:B--2---:R-:W-:Y:S01]  /*0430*/  ULEA UR4, UR5, UR4, 0x18 ;  /* 0x0000000405047291 */ /* 0x004fe2000f8ec0ff */
[----:B0-----:R-:W-:-:S08]  /*0440*/  IMAD.WIDE.U32 R2, R2, 0x4, R4 ;  /* 0x0000000402027825 */ /* 0x001fd000078e0004 */
[----:B------:R-:W0:Y:S04]  /*0450*/  LDS R7, [UR4] ;  /* 0x00000004ff077984 */ /* 0x000e280008000800 */
[----:B0-----:R-:W-:Y:S01]  /*0460*/  STG.E desc[UR6][R2.64], R7 ;  /* 0x0000000702007986 */ /* 0x001fe2000c101906 */
[----:B------:R-:W-:Y:S05]  /*0470*/  EXIT ;  /* 0x000000000000794d */ /* 0x000fea0003800000 */
.L_x_19:
        /* <DEDUP_REMOVED lines=16> */
.L_x_22:


//--------------------- .nv.shared.reserved.0     --------------------------
	.section	.nv.shared.reserved.0,"aw",@nobits
	.weak		__nv_reservedSMEM_offset_0_alias
	.size		__nv_reservedSMEM_offset_0_alias, 0, 64
	.other		__nv_reservedSMEM_offset_0_alias,@"STO_CUDA_RESERVED_SHARED STV_DEFAULT"
__nv_reservedSMEM_offset_0_alias:
	.zero		0
	.zero		64


//--------------------- .nv.shared._Z33cross_entropy_loss_forward_kernelPKfS0_Pfi --------------------------
	.section	.nv.shared._Z33cross_entropy_loss_forward_kernelPKfS0_Pfi,"aw",@nobits
	.sectionflags	@""
	.align	4
.nv.shared._Z33cross_entropy_loss_forward_kernelPKfS0_Pfi:
	.zero		2048


//--------------------- .nv.constant0._Z34cross_entropy_loss_backward_kernelPKfS0_Pfi --------------------------
	.section	.nv.constant0._Z34cross_entropy_loss_backward_kernelPKfS0_Pfi,"a",@progbits
	.sectionflags	@""
	.align	4
.nv.constant0._Z34cross_entropy_loss_backward_kernelPKfS0_Pfi:
	.zero		924


//--------------------- .nv.constant0._Z33cross_entropy_loss_forward_kernelPKfS0_Pfi --------------------------
	.section	.nv.constant0._Z33cross_entropy_loss_forward_kernelPKfS0_Pfi,"a",@progbits
	.sectionflags	@""
	.align	4
.nv.constant0._Z33cross_entropy_loss_forward_kernelPKfS0_Pfi:
	.zero		924


//--------------------- SYMBOLS --------------------------

	.type		.nv.reservedSmem.offset0,@object
	.size		.nv.reservedSmem.offset0,0x4
	.type		.nv.reservedSmem.cap,@object
	.size		.nv.reservedSmem.cap,0x4
